//
// Generated by NVIDIA NVVM Compiler
//
// Compiler Build ID: CL-36424714
// Cuda compilation tools, release 13.0, V13.0.88
// Based on NVVM 20.0.0
//

.version 9.0
.target sm_100
.address_size 64

	// .globl	_Z16dotProductKernelPKfS0_Pfi
.extern .shared .align 16 .b8 sdata[];

.visible .entry _Z16dotProductKernelPKfS0_Pfi(
	.param .u64 .ptr .align 1 _Z16dotProductKernelPKfS0_Pfi_param_0,
	.param .u64 .ptr .align 1 _Z16dotProductKernelPKfS0_Pfi_param_1,
	.param .u64 .ptr .align 1 _Z16dotProductKernelPKfS0_Pfi_param_2,
	.param .u32 _Z16dotProductKernelPKfS0_Pfi_param_3
)
{
	.reg .pred 	%p<6>;
	.reg .b32 	%r<14>;
	.reg .b32 	%f<12>;
	.reg .b64 	%rd<10>;

	ld.param.u64 	%rd1, [_Z16dotProductKernelPKfS0_Pfi_param_0];
	ld.param.u64 	%rd2, [_Z16dotProductKernelPKfS0_Pfi_param_1];
	ld.param.u64 	%rd3, [_Z16dotProductKernelPKfS0_Pfi_param_2];
	ld.param.u32 	%r7, [_Z16dotProductKernelPKfS0_Pfi_param_3];
	mov.u32 	%r1, %tid.x;
	mov.u32 	%r8, %ctaid.x;
	mov.u32 	%r13, %ntid.x;
	mad.lo.s32 	%r3, %r8, %r13, %r1;
	setp.ge.s32 	%p1, %r3, %r7;
	mov.f32 	%f11, 0f00000000;
	@%p1 bra 	$L__BB0_2;
	cvta.to.global.u64 	%rd4, %rd1;
	cvta.to.global.u64 	%rd5, %rd2;
	mul.wide.s32 	%rd6, %r3, 4;
	add.s64 	%rd7, %rd4, %rd6;
	ld.global.f32 	%f4, [%rd7];
	add.s64 	%rd8, %rd5, %rd6;
	ld.global.f32 	%f5, [%rd8];
	mul.f32 	%f11, %f4, %f5;
$L__BB0_2:
	shl.b32 	%r9, %r1, 2;
	mov.u32 	%r10, sdata;
	add.s32 	%r4, %r10, %r9;
	st.shared.f32 	[%r4], %f11;
	bar.sync 	0;
	setp.lt.u32 	%p2, %r13, 2;
	@%p2 bra 	$L__BB0_6;
$L__BB0_3:
	shr.u32 	%r6, %r13, 1;
	setp.ge.u32 	%p3, %r1, %r6;
	@%p3 bra 	$L__BB0_5;
	shl.b32 	%r11, %r6, 2;
	add.s32 	%r12, %r4, %r11;
	ld.shared.f32 	%f6, [%r12];
	ld.shared.f32 	%f7, [%r4];
	add.f32 	%f8, %f6, %f7;
	st.shared.f32 	[%r4], %f8;
$L__BB0_5:
	bar.sync 	0;
	setp.gt.u32 	%p4, %r13, 3;
	mov.u32 	%r13, %r6;
	@%p4 bra 	$L__BB0_3;
$L__BB0_6:
	setp.ne.s32 	%p5, %r1, 0;
	@%p5 bra 	$L__BB0_8;
	ld.shared.f32 	%f9, [sdata];
	cvta.to.global.u64 	%rd9, %rd3;
	atom.global.add.f32 	%f10, [%rd9], %f9;
$L__BB0_8:
	ret;

}


// ===== COMPILED SASS (sm_100) =====

	.target	sm_100

	.elftype	@"ET_EXEC"


//--------------------- .note.nv.tkinfo           --------------------------
	.section	.note.nv.tkinfo,"",@"SHT_NOTE"
	.sectionflags	@"SHF_NOTE_NV_TKINFO"
	.tkinfo
        /*0018*/ 	.word	0x00000002
        /*0030*/ 	.string	""
        /*0030*/ 	.string	"ptxas"
        /*0030*/ 	.string	"Cuda compilation tools, release 13.0, V13.0.88"
        /*0030*/ 	.string	"Build cuda_13.0.r13.0/compiler.36424714_0"
        /*0030*/ 	.string	"-arch sm_100 -m 64 "



//--------------------- .note.nv.cuinfo           --------------------------
	.section	.note.nv.cuinfo,"",@"SHT_NOTE"
	.sectionflags	@"SHF_NOTE_NV_CUINFO"
        /*0018*/ 	.short	0x0002
        /*001a*/ 	.short	0x0064
        /*001c*/ 	.short	0x0082
	.zero		2


//--------------------- .nv.info                  --------------------------
	.section	.nv.info,"",@"SHT_CUDA_INFO"
	.align	4


	//----- nvinfo : EIATTR_REGCOUNT
	.align		4
        /*0000*/ 	.byte	0x04, 0x2f
        /*0002*/ 	.short	(.L_1 - .L_0)
	.align		4
.L_0:
        /*0004*/ 	.word	index@(_Z16dotProductKernelPKfS0_Pfi)
        /*0008*/ 	.word	0x0000000c


	//----- nvinfo : EIATTR_FRAME_SIZE
	.align		4
.L_1:
        /*000c*/ 	.byte	0x04, 0x11
        /*000e*/ 	.short	(.L_3 - .L_2)
	.align		4
.L_2:
        /*0010*/ 	.word	index@(_Z16dotProductKernelPKfS0_Pfi)
        /*0014*/ 	.word	0x00000000


	//----- nvinfo : EIATTR_MIN_STACK_SIZE
	.align		4
.L_3:
        /*0018*/ 	.byte	0x04, 0x12
        /*001a*/ 	.short	(.L_5 - .L_4)
	.align		4
.L_4:
        /*001c*/ 	.word	index@(_Z16dotProductKernelPKfS0_Pfi)
        /*0020*/ 	.word	0x00000000
.L_5:


//--------------------- .nv.compat                --------------------------
	.section	.nv.compat,"",@"SHT_CUDA_COMPAT_INFO"
	.align	4
        /*0000*/ 	.byte	0x02, 0x09, 0x00, 0x00, 0x02, 0x02, 0x01, 0x00, 0x02, 0x05, 0x05, 0x00, 0x03, 0x07, 0x01, 0x01
        /*0010*/ 	.byte	0x02, 0x03, 0x00, 0x00, 0x02, 0x06, 0x01, 0x00, 0x04, 0x0b, 0x08, 0x00, 0x09, 0x00, 0x00, 0x00
        /*0020*/ 	.byte	0x00, 0x00, 0x00, 0x00


//--------------------- .nv.info._Z16dotProductKernelPKfS0_Pfi --------------------------
	.section	.nv.info._Z16dotProductKernelPKfS0_Pfi,"",@"SHT_CUDA_INFO"
	.sectionflags	@""
	.align	4


	//----- nvinfo : EIATTR_CUDA_API_VERSION
	.align		4
        /*0000*/ 	.byte	0x04, 0x37
        /*0002*/ 	.short	(.L_7 - .L_6)
.L_6:
        /*0004*/ 	.word	0x00000082


	//----- nvinfo : EIATTR_KPARAM_INFO
	.align		4
.L_7:
        /*0008*/ 	.byte	0x04, 0x17
        /*000a*/ 	.short	(.L_9 - .L_8)
.L_8:
        /*000c*/ 	.word	0x00000000
        /*0010*/ 	.short	0x0003
        /*0012*/ 	.short	0x0018
        /*0014*/ 	.byte	0x00, 0xf0, 0x11, 0x00


	//----- nvinfo : EIATTR_KPARAM_INFO
	.align		4
.L_9:
        /*0018*/ 	.byte	0x04, 0x17
        /*001a*/ 	.short	(.L_11 - .L_10)
.L_10:
        /*001c*/ 	.word	0x00000000
        /*0020*/ 	.short	0x0002
        /*0022*/ 	.short	0x0010
        /*0024*/ 	.byte	0x00, 0xf5, 0x21, 0x00


	//----- nvinfo : EIATTR_KPARAM_INFO
	.align		4
.L_11:
        /*0028*/ 	.byte	0x04, 0x17
        /*002a*/ 	.short	(.L_13 - .L_12)
.L_12:
        /*002c*/ 	.word	0x00000000
        /*0030*/ 	.short	0x0001
        /*0032*/ 	.short	0x0008
        /*0034*/ 	.byte	0x00, 0xf5, 0x21, 0x00


	//----- nvinfo : EIATTR_KPARAM_INFO
	.align		4
.L_13:
        /*0038*/ 	.byte	0x04, 0x17
        /*003a*/ 	.short	(.L_15 - .L_14)
.L_14:
        /*003c*/ 	.word	0x00000000
        /*0040*/ 	.short	0x0000
        /*0042*/ 	.short	0x0000
        /*0044*/ 	.byte	0x00, 0xf5, 0x21, 0x00


	//----- nvinfo : EIATTR_SPARSE_MMA_MASK
	.align		4
.L_15:
        /*0048*/ 	.byte	0x03, 0x50
        /*004a*/ 	.short	0x0000


	//----- nvinfo : EIATTR_MAXREG_COUNT
	.align		4
        /*004c*/ 	.byte	0x03, 0x1b
        /*004e*/ 	.short	0x00ff


	//----- nvinfo : EIATTR_NUM_BARRIERS
	.align		4
        /*0050*/ 	.byte	0x02, 0x4c
        /*0052*/ 	.byte	0x01
	.zero		1


	//----- nvinfo : EIATTR_MERCURY_ISA_VERSION
	.align		4
        /*0054*/ 	.byte	0x03, 0x5f
        /*0056*/ 	.short	0x0101


	//----- nvinfo : EIATTR_VRC_CTA_INIT_COUNT
	.align		4
        /*0058*/ 	.byte	0x02, 0x4a
	.zero		1
	.zero		1


	//----- nvinfo : EIATTR_EXIT_INSTR_OFFSETS
	.align		4
        /*005c*/ 	.byte	0x04, 0x1c
        /*005e*/ 	.short	(.L_17 - .L_16)


	//   ....[0]....
.L_16:
        /*0060*/ 	.word	0x00000240


	//   ....[1]....
        /*0064*/ 	.word	0x000002b0


	//----- nvinfo : EIATTR_CBANK_PARAM_SIZE
	.align		4
.L_17:
        /*0068*/ 	.byte	0x03, 0x19
        /*006a*/ 	.short	0x001c


	//----- nvinfo : EIATTR_PARAM_CBANK
	.align		4
        /*006c*/ 	.byte	0x04, 0x0a
        /*006e*/ 	.short	(.L_19 - .L_18)
	.align		4
.L_18:
        /*0070*/ 	.word	index@(.nv.constant0._Z16dotProductKernelPKfS0_Pfi)
        /*0074*/ 	.short	0x0380
        /*0076*/ 	.short	0x001c


	//----- nvinfo : EIATTR_SW_WAR
	.align		4
.L_19:
        /*0078*/ 	.byte	0x04, 0x36
        /*007a*/ 	.short	(.L_21 - .L_20)
.L_20:
        /*007c*/ 	.word	0x00000008
.L_21:


//--------------------- .nv.callgraph             --------------------------
	.section	.nv.callgraph,"",@"SHT_CUDA_CALLGRAPH"
	.align	4
	.sectionentsize	8
	.align		4
        /*0000*/ 	.word	0x00000000
	.align		4
        /*0004*/ 	.word	0xffffffff
	.align		4
        /*0008*/ 	.word	0x00000000
	.align		4
        /*000c*/ 	.word	0xfffffffe
	.align		4
        /*0010*/ 	.word	0x00000000
	.align		4
        /*0014*/ 	.word	0xfffffffd
	.align		4
        /*0018*/ 	.word	0x00000000
	.align		4
        /*001c*/ 	.word	0xfffffffc


//--------------------- .text._Z16dotProductKernelPKfS0_Pfi --------------------------
	.section	.text._Z16dotProductKernelPKfS0_Pfi,"ax",@progbits
	.align	128
        .global         _Z16dotProductKernelPKfS0_Pfi
        .type           _Z16dotProductKernelPKfS0_Pfi,@function
        .size           _Z16dotProductKernelPKfS0_Pfi,(.L_x_3 - _Z16dotProductKernelPKfS0_Pfi)
        .other          _Z16dotProductKernelPKfS0_Pfi,@"STO_CUDA_ENTRY STV_DEFAULT"
_Z16dotProductKernelPKfS0_Pfi:
.text._Z16dotProductKernelPKfS0_Pfi:
[----:B------:R-:W-:Y:S01]  /*0000*/  LDC R1, c[0x0][0x37c] ;  /* 0x0000df00ff017b82 */ /* 0x000fe20000000800 */
[----:B------:R-:W0:Y:S07]  /*0010*/  S2R R9, SR_TID.X ;  /* 0x0000000000097919 */ /* 0x000e2e0000002100 */
[----:B------:R-:W0:Y:S01]  /*0020*/  S2UR UR4, SR_CTAID.X ;  /* 0x00000000000479c3 */ /* 0x000e220000002500 */
[----:B------:R-:W1:Y:S01]  /*0030*/  LDCU UR5, c[0x0][0x398] ;  /* 0x00007300ff0577ac */ /* 0x000e620008000800 */
[----:B------:R-:W2:Y:S06]  /*0040*/  LDCU.64 UR6, c[0x0][0x358] ;  /* 0x00006b00ff0677ac */ /* 0x000eac0008000a00 */
[----:B------:R-:W0:Y:S08]  /*0050*/  LDC R0, c[0x0][0x360] ;  /* 0x0000d800ff007b82 */ /* 0x000e300000000800 */
[----:B------:R-:W3:Y:S08]  /*0060*/  LDC.64 R2, c[0x0][0x380] ;  /* 0x0000e000ff027b82 */ /* 0x000ef00000000a00 */
[----:B------:R-:W4:Y:S01]  /*0070*/  LDC.64 R4, c[0x0][0x388] ;  /* 0x0000e200ff047b82 */ /* 0x000f220000000a00 */
[----:B0-----:R-:W-:-:S05]  /*0080*/  IMAD R7, R0, UR4, R9 ;  /* 0x0000000400077c24 */ /* 0x001fca000f8e0209 */
[----:B-1----:R-:W-:-:S13]  /*0090*/  ISETP.GE.AND P1, PT, R7, UR5, PT ;  /* 0x0000000507007c0c */ /* 0x002fda000bf26270 */
[----:B---3--:R-:W-:-:S04]  /*00a0*/  @!P1 IMAD.WIDE R2, R7, 0x4, R2 ;  /* 0x0000000407029825 */ /* 0x008fc800078e0202 */
[----:B----4-:R-:W-:Y:S02]  /*00b0*/  @!P1 IMAD.WIDE R4, R7, 0x4, R4 ;  /* 0x0000000407049825 */ /* 0x010fe400078e0204 */
[----:B--2---:R-:W2:Y:S04]  /*00c0*/  @!P1 LDG.E R2, desc[UR6][R2.64] ;  /* 0x0000000602029981 */ /* 0x004ea8000c1e1900 */
[----:B------:R-:W2:Y:S01]  /*00d0*/  @!P1 LDG.E R5, desc[UR6][R4.64] ;  /* 0x0000000604059981 */ /* 0x000ea2000c1e1900 */
[----:B------:R-:W0:Y:S01]  /*00e0*/  S2UR UR5, SR_CgaCtaId ;  /* 0x00000000000579c3 */ /* 0x000e220000008800 */
[----:B------:R-:W-:Y:S01]  /*00f0*/  UMOV UR4, 0x400 ;  /* 0x0000040000047882 */ /* 0x000fe20000000000 */
[----:B------:R-:W-:Y:S01]  /*0100*/  ISETP.GE.U32.AND P0, PT, R0, 0x2, PT ;  /* 0x000000020000780c */ /* 0x000fe20003f06070 */
[----:B------:R-:W-:Y:S01]  /*0110*/  IMAD.MOV.U32 R6, RZ, RZ, RZ ;  /* 0x000000ffff067224 */ /* 0x000fe200078e00ff */
[----:B0-----:R-:W-:-:S06]  /*0120*/  ULEA UR4, UR5, UR4, 0x18 ;  /* 0x0000000405047291 */ /* 0x001fcc000f8ec0ff */
[C---:B------:R-:W-:Y:S01]  /*0130*/  LEA R7, R9.reuse, UR4, 0x2 ;  /* 0x0000000409077c11 */ /* 0x040fe2000f8e10ff */
[----:B--2---:R-:W-:Y:S01]  /*0140*/  @!P1 FMUL R6, R2, R5 ;  /* 0x0000000502069220 */ /* 0x004fe20000400000 */
[----:B------:R-:W-:-:S04]  /*0150*/  ISETP.NE.AND P1, PT, R9, RZ, PT ;  /* 0x000000ff0900720c */ /* 0x000fc80003f25270 */
[----:B------:R0:W-:Y:S01]  /*0160*/  STS [R7], R6 ;  /* 0x0000000607007388 */ /* 0x0001e20000000800 */
[----:B------:R-:W-:Y:S06]  /*0170*/  BAR.SYNC.DEFER_BLOCKING 0x0 ;  /* 0x0000000000007b1d */ /* 0x000fec0000010000 */
[----:B------:R-:W-:Y:S05]  /*0180*/  @!P0 BRA `(.L_x_0) ;  /* 0x00000000002c8947 */ /* 0x000fea0003800000 */
.L_x_1:
[----:B0-----:R-:W-:-:S04]  /*0190*/  SHF.R.U32.HI R6, RZ, 0x1, R0 ;  /* 0x00000001ff067819 */ /* 0x001fc80000011600 */
[----:B------:R-:W-:-:S13]  /*01a0*/  ISETP.GE.U32.AND P0, PT, R9, R6, PT ;  /* 0x000000060900720c */ /* 0x000fda0003f06070 */
[----:B------:R-:W-:Y:S01]  /*01b0*/  @!P0 LEA R2, R6, R7, 0x2 ;  /* 0x0000000706028211 */ /* 0x000fe200078e10ff */
[----:B------:R-:W-:Y:S05]  /*01c0*/  @!P0 LDS R3, [R7] ;  /* 0x0000000007038984 */ /* 0x000fea0000000800 */
[----:B------:R-:W0:Y:S02]  /*01d0*/  @!P0 LDS R2, [R2] ;  /* 0x0000000002028984 */ /* 0x000e240000000800 */
[----:B0-----:R-:W-:-:S05]  /*01e0*/  @!P0 FADD R4, R2, R3 ;  /* 0x0000000302048221 */ /* 0x001fca0000000000 */
[----:B------:R1:W-:Y:S01]  /*01f0*/  @!P0 STS [R7], R4 ;  /* 0x0000000407008388 */ /* 0x0003e20000000800 */
[----:B------:R-:W-:Y:S01]  /*0200*/  BAR.SYNC.DEFER_BLOCKING 0x0 ;  /* 0x0000000000007b1d */ /* 0x000fe20000010000 */
[----:B------:R-:W-:Y:S01]  /*0210*/  ISETP.GT.U32.AND P0, PT, R0, 0x3, PT ;  /* 0x000000030000780c */ /* 0x000fe20003f04070 */
[----:B------:R-:W-:-:S12]  /*0220*/  IMAD.MOV.U32 R0, RZ, RZ, R6 ;  /* 0x000000ffff007224 */ /* 0x000fd800078e0006 */
[----:B-1----:R-:W-:Y:S05]  /*0230*/  @P0 BRA `(.L_x_1) ;  /* 0xfffffffc00d40947 */ /* 0x002fea000383ffff */
.L_x_0:
[----:B------:R-:W-:Y:S05]  /*0240*/  @P1 EXIT ;  /* 0x000000000000194d */ /* 0x000fea0003800000 */
[----:B------:R-:W1:Y:S01]  /*0250*/  S2UR UR5, SR_CgaCtaId ;  /* 0x00000000000579c3 */ /* 0x000e620000008800 */
[----:B------:R-:W-:-:S07]  /*0260*/  UMOV UR4, 0x400 ;  /* 0x0000040000047882 */ /* 0x000fce0000000000 */
[----:B------:R-:W2:Y:S01]  /*0270*/  LDC.64 R2, c[0x0][0x390] ;  /* 0x0000e400ff027b82 */ /* 0x000ea20000000a00 */
[----:B-1----:R-:W-:-:S09]  /*0280*/  ULEA UR4, UR5, UR4, 0x18 ;  /* 0x0000000405047291 */ /* 0x002fd2000f8ec0ff */
[----:B------:R-:W2:Y:S04]  /*0290*/  LDS R5, [UR4] ;  /* 0x00000004ff057984 */ /* 0x000ea80008000800 */
[----:B--2---:R-:W-:Y:S01]  /*02a0*/  REDG.E.ADD.F32.FTZ.RN.STRONG.GPU desc[UR6][R2.64], R5 ;  /* 0x00000005020079a6 */ /* 0x004fe2000c12f306 */
[----:B------:R-:W-:Y:S05]  /*02b0*/  EXIT ;  /* 0x000000000000794d */ /* 0x000fea0003800000 */
.L_x_2:
[----:B------:R-:W-:-:S00]  /*02c0*/  BRA `(.L_x_2) ;  /* 0xfffffffc00fc7947 */ /* 0x000fc0000383ffff */
[----:B------:R-:W-:-:S00]  /*02d0*/  NOP ;  /* 0x0000000000007918 */ /* 0x000fc00000000000 */
        /* <DEDUP_REMOVED lines=10> */
.L_x_3:


//--------------------- .nv.shared._Z16dotProductKernelPKfS0_Pfi --------------------------
	.section	.nv.shared._Z16dotProductKernelPKfS0_Pfi,"aw",@nobits
	.sectionflags	@""
	.align	16
	.zero		1024


//--------------------- .nv.shared.reserved.0     --------------------------
	.section	.nv.shared.reserved.0,"aw",@nobits
	.weak		__nv_reservedSMEM_offset_0_alias
	.size		__nv_reservedSMEM_offset_0_alias, 0, 64
	.other		__nv_reservedSMEM_offset_0_alias,@"STO_CUDA_RESERVED_SHARED STV_DEFAULT"
__nv_reservedSMEM_offset_0_alias:
	.zero		0
	.zero		64


//--------------------- .nv.constant0._Z16dotProductKernelPKfS0_Pfi --------------------------
	.section	.nv.constant0._Z16dotProductKernelPKfS0_Pfi,"a",@progbits
	.sectionflags	@""
	.align	4
.nv.constant0._Z16dotProductKernelPKfS0_Pfi:
	.zero		924


//--------------------- SYMBOLS --------------------------

	.type		.nv.reservedSmem.offset0,@object
	.size		.nv.reservedSmem.offset0,0x4
	.type		.nv.reservedSmem.cap,@object
	.size		.nv.reservedSmem.cap,0x4
